//
// Generated by NVIDIA NVVM Compiler
//
// Compiler Build ID: CL-36424714
// Cuda compilation tools, release 13.0, V13.0.88
// Based on NVVM 20.0.0
//

.version 9.0
.target sm_100
.address_size 64

	// .globl	_Z13skalarProductPdPKdS1_
// _ZZ13skalarProductPdPKdS1_E3ash has been demoted
// _ZZ13skalarProductPdPKdS1_E3bsh has been demoted
// _ZZ13skalarProductPdPKdS1_E3csh has been demoted

.visible .entry _Z13skalarProductPdPKdS1_(
	.param .u64 .ptr .align 1 _Z13skalarProductPdPKdS1__param_0,
	.param .u64 .ptr .align 1 _Z13skalarProductPdPKdS1__param_1,
	.param .u64 .ptr .align 1 _Z13skalarProductPdPKdS1__param_2
)
{
	.reg .pred 	%p<2>;
	.reg .b32 	%r<18>;
	.reg .b64 	%rd<12>;
	.reg .b64 	%fd<11>;
	// demoted variable
	.shared .align 8 .b8 _ZZ13skalarProductPdPKdS1_E3ash[256];
	// demoted variable
	.shared .align 8 .b8 _ZZ13skalarProductPdPKdS1_E3bsh[256];
	// demoted variable
	.shared .align 8 .b8 _ZZ13skalarProductPdPKdS1_E3csh[256];
	ld.param.u64 	%rd1, [_Z13skalarProductPdPKdS1__param_0];
	ld.param.u64 	%rd2, [_Z13skalarProductPdPKdS1__param_1];
	ld.param.u64 	%rd3, [_Z13skalarProductPdPKdS1__param_2];
	mov.u32 	%r3, %ctaid.x;
	shl.b32 	%r4, %r3, 5;
	mov.u32 	%r1, %tid.x;
	add.s32 	%r2, %r4, %r1;
	setp.lt.u32 	%p1, %r2, 100;
	@%p1 bra 	$L__BB0_2;
	shl.b32 	%r5, %r1, 3;
	mov.u32 	%r6, _ZZ13skalarProductPdPKdS1_E3ash;
	add.s32 	%r7, %r6, %r5;
	ld.shared.f64 	%fd10, [%r7];
	mov.u32 	%r8, _ZZ13skalarProductPdPKdS1_E3bsh;
	add.s32 	%r9, %r8, %r5;
	ld.shared.f64 	%fd9, [%r9];
	bra.uni 	$L__BB0_3;
$L__BB0_2:
	cvta.to.global.u64 	%rd4, %rd2;
	cvta.to.global.u64 	%rd5, %rd3;
	mul.wide.u32 	%rd6, %r2, 8;
	add.s64 	%rd7, %rd4, %rd6;
	ld.global.f64 	%fd10, [%rd7];
	shl.b32 	%r10, %r1, 3;
	mov.u32 	%r11, _ZZ13skalarProductPdPKdS1_E3ash;
	add.s32 	%r12, %r11, %r10;
	st.shared.f64 	[%r12], %fd10;
	add.s64 	%rd8, %rd5, %rd6;
	ld.global.f64 	%fd9, [%rd8];
	mov.u32 	%r13, _ZZ13skalarProductPdPKdS1_E3bsh;
	add.s32 	%r14, %r13, %r10;
	st.shared.f64 	[%r14], %fd9;
$L__BB0_3:
	cvta.to.global.u64 	%rd9, %rd1;
	mul.f64 	%fd7, %fd10, %fd9;
	shl.b32 	%r15, %r1, 3;
	mov.u32 	%r16, _ZZ13skalarProductPdPKdS1_E3csh;
	add.s32 	%r17, %r16, %r15;
	st.shared.f64 	[%r17], %fd7;
	bar.sync 	0;
	ld.shared.f64 	%fd8, [%r17];
	mul.wide.u32 	%rd10, %r2, 8;
	add.s64 	%rd11, %rd9, %rd10;
	st.global.f64 	[%rd11], %fd8;
	bar.sync 	0;
	ret;

}


// ===== COMPILED SASS (sm_100) =====

	.target	sm_100

	.elftype	@"ET_EXEC"


//--------------------- .note.nv.tkinfo           --------------------------
	.section	.note.nv.tkinfo,"",@"SHT_NOTE"
	.sectionflags	@"SHF_NOTE_NV_TKINFO"
	.tkinfo
        /*0018*/ 	.word	0x00000002
        /*0030*/ 	.string	""
        /*0030*/ 	.string	"ptxas"
        /*0030*/ 	.string	"Cuda compilation tools, release 13.0, V13.0.88"
        /*0030*/ 	.string	"Build cuda_13.0.r13.0/compiler.36424714_0"
        /*0030*/ 	.string	"-arch sm_100 -m 64 "



//--------------------- .note.nv.cuinfo           --------------------------
	.section	.note.nv.cuinfo,"",@"SHT_NOTE"
	.sectionflags	@"SHF_NOTE_NV_CUINFO"
        /*0018*/ 	.short	0x0002
        /*001a*/ 	.short	0x0064
        /*001c*/ 	.short	0x0082
	.zero		2


//--------------------- .nv.info                  --------------------------
	.section	.nv.info,"",@"SHT_CUDA_INFO"
	.align	4


	//----- nvinfo : EIATTR_REGCOUNT
	.align		4
        /*0000*/ 	.byte	0x04, 0x2f
        /*0002*/ 	.short	(.L_1 - .L_0)
	.align		4
.L_0:
        /*0004*/ 	.word	index@(_Z13skalarProductPdPKdS1_)
        /*0008*/ 	.word	0x00000014


	//----- nvinfo : EIATTR_FRAME_SIZE
	.align		4
.L_1:
        /*000c*/ 	.byte	0x04, 0x11
        /*000e*/ 	.short	(.L_3 - .L_2)
	.align		4
.L_2:
        /*0010*/ 	.word	index@(_Z13skalarProductPdPKdS1_)
        /*0014*/ 	.word	0x00000000


	//----- nvinfo : EIATTR_MIN_STACK_SIZE
	.align		4
.L_3:
        /*0018*/ 	.byte	0x04, 0x12
        /*001a*/ 	.short	(.L_5 - .L_4)
	.align		4
.L_4:
        /*001c*/ 	.word	index@(_Z13skalarProductPdPKdS1_)
        /*0020*/ 	.word	0x00000000
.L_5:


//--------------------- .nv.compat                --------------------------
	.section	.nv.compat,"",@"SHT_CUDA_COMPAT_INFO"
	.align	4
        /*0000*/ 	.byte	0x02, 0x09, 0x00, 0x00, 0x02, 0x02, 0x01, 0x00, 0x02, 0x05, 0x05, 0x00, 0x03, 0x07, 0x01, 0x01
        /*0010*/ 	.byte	0x02, 0x03, 0x00, 0x00, 0x02, 0x06, 0x01, 0x00, 0x04, 0x0b, 0x08, 0x00, 0x01, 0x00, 0x00, 0x00
        /*0020*/ 	.byte	0x00, 0x00, 0x00, 0x00


//--------------------- .nv.info._Z13skalarProductPdPKdS1_ --------------------------
	.section	.nv.info._Z13skalarProductPdPKdS1_,"",@"SHT_CUDA_INFO"
	.sectionflags	@""
	.align	4


	//----- nvinfo : EIATTR_CUDA_API_VERSION
	.align		4
        /*0000*/ 	.byte	0x04, 0x37
        /*0002*/ 	.short	(.L_7 - .L_6)
.L_6:
        /*0004*/ 	.word	0x00000082


	//----- nvinfo : EIATTR_KPARAM_INFO
	.align		4
.L_7:
        /*0008*/ 	.byte	0x04, 0x17
        /*000a*/ 	.short	(.L_9 - .L_8)
.L_8:
        /*000c*/ 	.word	0x00000000
        /*0010*/ 	.short	0x0002
        /*0012*/ 	.short	0x0010
        /*0014*/ 	.byte	0x00, 0xf5, 0x21, 0x00


	//----- nvinfo : EIATTR_KPARAM_INFO
	.align		4
.L_9:
        /*0018*/ 	.byte	0x04, 0x17
        /*001a*/ 	.short	(.L_11 - .L_10)
.L_10:
        /*001c*/ 	.word	0x00000000
        /*0020*/ 	.short	0x0001
        /*0022*/ 	.short	0x0008
        /*0024*/ 	.byte	0x00, 0xf5, 0x21, 0x00


	//----- nvinfo : EIATTR_KPARAM_INFO
	.align		4
.L_11:
        /*0028*/ 	.byte	0x04, 0x17
        /*002a*/ 	.short	(.L_13 - .L_12)
.L_12:
        /*002c*/ 	.word	0x00000000
        /*0030*/ 	.short	0x0000
        /*0032*/ 	.short	0x0000
        /*0034*/ 	.byte	0x00, 0xf5, 0x21, 0x00


	//----- nvinfo : EIATTR_SPARSE_MMA_MASK
	.align		4
.L_13:
        /*0038*/ 	.byte	0x03, 0x50
        /*003a*/ 	.short	0x0000


	//----- nvinfo : EIATTR_MAXREG_COUNT
	.align		4
        /*003c*/ 	.byte	0x03, 0x1b
        /*003e*/ 	.short	0x00ff


	//----- nvinfo : EIATTR_NUM_BARRIERS
	.align		4
        /*0040*/ 	.byte	0x02, 0x4c
        /*0042*/ 	.byte	0x01
	.zero		1


	//----- nvinfo : EIATTR_MERCURY_ISA_VERSION
	.align		4
        /*0044*/ 	.byte	0x03, 0x5f
        /*0046*/ 	.short	0x0101


	//----- nvinfo : EIATTR_VRC_CTA_INIT_COUNT
	.align		4
        /*0048*/ 	.byte	0x02, 0x4a
	.zero		1
	.zero		1


	//----- nvinfo : EIATTR_EXIT_INSTR_OFFSETS
	.align		4
        /*004c*/ 	.byte	0x04, 0x1c
        /*004e*/ 	.short	(.L_15 - .L_14)


	//   ....[0]....
.L_14:
        /*0050*/ 	.word	0x000002b0


	//----- nvinfo : EIATTR_CBANK_PARAM_SIZE
	.align		4
.L_15:
        /*0054*/ 	.byte	0x03, 0x19
        /*0056*/ 	.short	0x0018


	//----- nvinfo : EIATTR_PARAM_CBANK
	.align		4
        /*0058*/ 	.byte	0x04, 0x0a
        /*005a*/ 	.short	(.L_17 - .L_16)
	.align		4
.L_16:
        /*005c*/ 	.word	index@(.nv.constant0._Z13skalarProductPdPKdS1_)
        /*0060*/ 	.short	0x0380
        /*0062*/ 	.short	0x0018


	//----- nvinfo : EIATTR_SW_WAR
	.align		4
.L_17:
        /*0064*/ 	.byte	0x04, 0x36
        /*0066*/ 	.short	(.L_19 - .L_18)
.L_18:
        /*0068*/ 	.word	0x00000008
.L_19:


//--------------------- .nv.callgraph             --------------------------
	.section	.nv.callgraph,"",@"SHT_CUDA_CALLGRAPH"
	.align	4
	.sectionentsize	8
	.align		4
        /*0000*/ 	.word	0x00000000
	.align		4
        /*0004*/ 	.word	0xffffffff
	.align		4
        /*0008*/ 	.word	0x00000000
	.align		4
        /*000c*/ 	.word	0xfffffffe
	.align		4
        /*0010*/ 	.word	0x00000000
	.align		4
        /*0014*/ 	.word	0xfffffffd
	.align		4
        /*0018*/ 	.word	0x00000000
	.align		4
        /*001c*/ 	.word	0xfffffffc


//--------------------- .text._Z13skalarProductPdPKdS1_ --------------------------
	.section	.text._Z13skalarProductPdPKdS1_,"ax",@progbits
	.align	128
        .global         _Z13skalarProductPdPKdS1_
        .type           _Z13skalarProductPdPKdS1_,@function
        .size           _Z13skalarProductPdPKdS1_,(.L_x_1 - _Z13skalarProductPdPKdS1_)
        .other          _Z13skalarProductPdPKdS1_,@"STO_CUDA_ENTRY STV_DEFAULT"
_Z13skalarProductPdPKdS1_:
.text._Z13skalarProductPdPKdS1_:
[----:B------:R-:W-:Y:S01]  /*0000*/  LDC R1, c[0x0][0x37c] ;  /* 0x0000df00ff017b82 */ /* 0x000fe20000000800 */
[----:B------:R-:W0:Y:S07]  /*0010*/  S2R R3, SR_CTAID.X ;  /* 0x0000000000037919 */ /* 0x000e2e0000002500 */
[----:B------:R-:W1:Y:S01]  /*0020*/  S2UR UR7, SR_CgaCtaId ;  /* 0x00000000000779c3 */ /* 0x000e620000008800 */
[----:B------:R-:W-:Y:S01]  /*0030*/  UMOV UR6, 0x400 ;  /* 0x0000040000067882 */ /* 0x000fe20000000000 */
[----:B------:R-:W2:Y:S01]  /*0040*/  LDCU.64 UR4, c[0x0][0x358] ;  /* 0x00006b00ff0477ac */ /* 0x000ea20008000a00 */
[----:B------:R-:W0:Y:S02]  /*0050*/  S2R R6, SR_TID.X ;  /* 0x0000000000067919 */ /* 0x000e240000002100 */
[----:B0-----:R-:W-:-:S05]  /*0060*/  IMAD R0, R3, 0x20, R6 ;  /* 0x0000002003007824 */ /* 0x001fca00078e0206 */
[----:B------:R-:W-:-:S13]  /*0070*/  ISETP.GE.U32.AND P0, PT, R0, 0x64, PT ;  /* 0x000000640000780c */ /* 0x000fda0003f06070 */
[----:B------:R-:W-:Y:S01]  /*0080*/  @P0 IMAD.U32 R7, RZ, RZ, UR6 ;  /* 0x00000006ff070e24 */ /* 0x000fe2000f8e00ff */
[----:B-1----:R-:W-:Y:S01]  /*0090*/  @P0 MOV R14, UR7 ;  /* 0x00000007000e0c02 */ /* 0x002fe20008000f00 */
[----:B------:R-:W0:Y:S02]  /*00a0*/  @!P0 LDC.64 R8, c[0x0][0x388] ;  /* 0x0000e200ff088b82 */ /* 0x000e240000000a00 */
[----:B------:R-:W-:Y:S01]  /*00b0*/  @P0 VIADD R2, R7, 0x100 ;  /* 0x0000010007020836 */ /* 0x000fe20000000000 */
[----:B------:R-:W-:-:S04]  /*00c0*/  @P0 LEA R3, R14, R7, 0x18 ;  /* 0x000000070e030211 */ /* 0x000fc800078ec0ff */
[----:B------:R-:W-:Y:S01]  /*00d0*/  @P0 LEA R5, R14, R2, 0x18 ;  /* 0x000000020e050211 */ /* 0x000fe200078ec0ff */
[----:B------:R-:W1:Y:S01]  /*00e0*/  @!P0 LDC.64 R10, c[0x0][0x390] ;  /* 0x0000e400ff0a8b82 */ /* 0x000e620000000a00 */
[----:B------:R-:W-:-:S03]  /*00f0*/  @P0 LEA R12, R6, R3, 0x3 ;  /* 0x00000003060c0211 */ /* 0x000fc600078e18ff */
[----:B------:R-:W-:Y:S02]  /*0100*/  @P0 IMAD R13, R6, 0x8, R5 ;  /* 0x00000008060d0824 */ /* 0x000fe400078e0205 */
[----:B------:R3:W-:Y:S04]  /*0110*/  @P0 LDS.64 R2, [R12] ;  /* 0x000000000c020984 */ /* 0x0007e80000000a00 */
[----:B------:R-:W4:Y:S01]  /*0120*/  @P0 LDS.64 R4, [R13] ;  /* 0x000000000d040984 */ /* 0x000f220000000a00 */
[----:B0-----:R-:W-:-:S04]  /*0130*/  @!P0 IMAD.WIDE.U32 R8, R0, 0x8, R8 ;  /* 0x0000000800088825 */ /* 0x001fc800078e0008 */
[----:B-1----:R-:W-:Y:S01]  /*0140*/  @!P0 IMAD.WIDE.U32 R10, R0, 0x8, R10 ;  /* 0x00000008000a8825 */ /* 0x002fe200078e000a */
[----:B--2---:R0:W2:Y:S04]  /*0150*/  @!P0 LDG.E.64 R2, desc[UR4][R8.64] ;  /* 0x0000000408028981 */ /* 0x0040a8000c1e1b00 */
[----:B------:R1:W4:Y:S01]  /*0160*/  @!P0 LDG.E.64 R4, desc[UR4][R10.64] ;  /* 0x000000040a048981 */ /* 0x000322000c1e1b00 */
[----:B------:R-:W-:Y:S01]  /*0170*/  @!P0 MOV R7, UR6 ;  /* 0x0000000600078c02 */ /* 0x000fe20008000f00 */
[----:B------:R-:W-:-:S03]  /*0180*/  @!P0 IMAD.U32 R14, RZ, RZ, UR7 ;  /* 0x00000007ff0e8e24 */ /* 0x000fc6000f8e00ff */
[C---:B------:R-:W-:Y:S01]  /*0190*/  @!P0 IADD3 R15, PT, PT, R7.reuse, 0x100, RZ ;  /* 0x00000100070f8810 */ /* 0x040fe20007ffe0ff */
[----:B---3--:R-:W-:Y:S01]  /*01a0*/  VIADD R12, R7, 0x200 ;  /* 0x00000200070c7836 */ /* 0x008fe20000000000 */
[C---:B------:R-:W-:Y:S01]  /*01b0*/  @!P0 LEA R13, R14.reuse, R7, 0x18 ;  /* 0x000000070e0d8211 */ /* 0x040fe200078ec0ff */
[----:B0-----:R-:W0:Y:S01]  /*01c0*/  LDC.64 R8, c[0x0][0x380] ;  /* 0x0000e000ff087b82 */ /* 0x001e220000000a00 */
[C---:B------:R-:W-:Y:S02]  /*01d0*/  @!P0 LEA R17, R14.reuse, R15, 0x18 ;  /* 0x0000000f0e118211 */ /* 0x040fe400078ec0ff */
[----:B------:R-:W-:Y:S02]  /*01e0*/  LEA R7, R14, R12, 0x18 ;  /* 0x0000000c0e077211 */ /* 0x000fe400078ec0ff */
[C---:B------:R-:W-:Y:S01]  /*01f0*/  @!P0 LEA R15, R6.reuse, R13, 0x3 ;  /* 0x0000000d060f8211 */ /* 0x040fe200078e18ff */
[C---:B------:R-:W-:Y:S01]  /*0200*/  @!P0 IMAD R17, R6.reuse, 0x8, R17 ;  /* 0x0000000806118824 */ /* 0x040fe200078e0211 */
[----:B-1----:R-:W-:Y:S01]  /*0210*/  LEA R11, R6, R7, 0x3 ;  /* 0x00000007060b7211 */ /* 0x002fe200078e18ff */
[----:B0-----:R-:W-:-:S02]  /*0220*/  IMAD.WIDE.U32 R8, R0, 0x8, R8 ;  /* 0x0000000800087825 */ /* 0x001fc400078e0008 */
[----:B--2---:R-:W-:Y:S01]  /*0230*/  @!P0 STS.64 [R15], R2 ;  /* 0x000000020f008388 */ /* 0x004fe20000000a00 */
[----:B----4-:R-:W-:-:S03]  /*0240*/  DMUL R12, R4, R2 ;  /* 0x00000002040c7228 */ /* 0x010fc60000000000 */
[----:B------:R-:W-:Y:S04]  /*0250*/  @!P0 STS.64 [R17], R4 ;  /* 0x0000000411008388 */ /* 0x000fe80000000a00 */
[----:B------:R-:W-:Y:S01]  /*0260*/  STS.64 [R11], R12 ;  /* 0x0000000c0b007388 */ /* 0x000fe20000000a00 */
[----:B------:R-:W-:Y:S06]  /*0270*/  BAR.SYNC.DEFER_BLOCKING 0x0 ;  /* 0x0000000000007b1d */ /* 0x000fec0000010000 */
[----:B------:R-:W0:Y:S04]  /*0280*/  LDS.64 R6, [R11] ;  /* 0x000000000b067984 */ /* 0x000e280000000a00 */
[----:B0-----:R-:W-:Y:S01]  /*0290*/  STG.E.64 desc[UR4][R8.64], R6 ;  /* 0x0000000608007986 */ /* 0x001fe2000c101b04 */
[----:B------:R-:W-:Y:S06]  /*02a0*/  BAR.SYNC.DEFER_BLOCKING 0x0 ;  /* 0x0000000000007b1d */ /* 0x000fec0000010000 */
[----:B------:R-:W-:Y:S05]  /*02b0*/  EXIT ;  /* 0x000000000000794d */ /* 0x000fea0003800000 */
.L_x_0:
[----:B------:R-:W-:-:S00]  /*02c0*/  BRA `(.L_x_0) ;  /* 0xfffffffc00fc7947 */ /* 0x000fc0000383ffff */
[----:B------:R-:W-:-:S00]  /*02d0*/  NOP ;  /* 0x0000000000007918 */ /* 0x000fc00000000000 */
        /* <DEDUP_REMOVED lines=10> */
.L_x_1:


//--------------------- .nv.shared._Z13skalarProductPdPKdS1_ --------------------------
	.section	.nv.shared._Z13skalarProductPdPKdS1_,"aw",@nobits
	.sectionflags	@""
	.align	8
.nv.shared._Z13skalarProductPdPKdS1_:
	.zero		1792


//--------------------- .nv.shared.reserved.0     --------------------------
	.section	.nv.shared.reserved.0,"aw",@nobits
	.weak		__nv_reservedSMEM_offset_0_alias
	.size		__nv_reservedSMEM_offset_0_alias, 0, 64
	.other		__nv_reservedSMEM_offset_0_alias,@"STO_CUDA_RESERVED_SHARED STV_DEFAULT"
__nv_reservedSMEM_offset_0_alias:
	.zero		0
	.zero		64


//--------------------- .nv.constant0._Z13skalarProductPdPKdS1_ --------------------------
	.section	.nv.constant0._Z13skalarProductPdPKdS1_,"a",@progbits
	.sectionflags	@""
	.align	4
.nv.constant0._Z13skalarProductPdPKdS1_:
	.zero		920


//--------------------- SYMBOLS --------------------------

	.type		.nv.reservedSmem.offset0,@object
	.size		.nv.reservedSmem.offset0,0x4
	.type		.nv.reservedSmem.cap,@object
	.size		.nv.reservedSmem.cap,0x4
